//
// Generated by NVIDIA NVVM Compiler
//
// Compiler Build ID: CL-36424714
// Cuda compilation tools, release 13.0, V13.0.88
// Based on NVVM 20.0.0
//

.version 9.0
.target sm_100
.address_size 64

	// .globl	_Z6kernelv
.extern .func  (.param .b32 func_retval0) vprintf
(
	.param .b64 vprintf_param_0,
	.param .b64 vprintf_param_1
)
;
.global .align 1 .b8 $str[20] = {104, 101, 108, 108, 111, 32, 102, 114, 111, 109, 32, 71, 80, 85, 32, 33, 33, 33, 10};

.visible .entry _Z6kernelv()
{
	.reg .b32 	%r<3>;
	.reg .b64 	%rd<3>;

	mov.u64 	%rd1, $str;
	cvta.global.u64 	%rd2, %rd1;
	{ // callseq 0, 0
	.param .b64 param0;
	st.param.b64 	[param0], %rd2;
	.param .b64 param1;
	st.param.b64 	[param1], 0;
	.param .b32 retval0;
	call.uni (retval0), 
	vprintf, 
	(
	param0, 
	param1
	);
	ld.param.b32 	%r1, [retval0];
	} // callseq 0
	ret;

}


// ===== COMPILED SASS (sm_100) =====

	.target	sm_100

	.elftype	@"ET_EXEC"


//--------------------- .note.nv.tkinfo           --------------------------
	.section	.note.nv.tkinfo,"",@"SHT_NOTE"
	.sectionflags	@"SHF_NOTE_NV_TKINFO"
	.tkinfo
        /*0018*/ 	.word	0x00000002
        /*0030*/ 	.string	""
        /*0030*/ 	.string	"ptxas"
        /*0030*/ 	.string	"Cuda compilation tools, release 13.0, V13.0.88"
        /*0030*/ 	.string	"Build cuda_13.0.r13.0/compiler.36424714_0"
        /*0030*/ 	.string	"-arch sm_100 -m 64 "



//--------------------- .note.nv.cuinfo           --------------------------
	.section	.note.nv.cuinfo,"",@"SHT_NOTE"
	.sectionflags	@"SHF_NOTE_NV_CUINFO"
        /*0018*/ 	.short	0x0002
        /*001a*/ 	.short	0x0064
        /*001c*/ 	.short	0x0082
	.zero		2


//--------------------- .nv.info                  --------------------------
	.section	.nv.info,"",@"SHT_CUDA_INFO"
	.align	4


	//----- nvinfo : EIATTR_REGCOUNT
	.align		4
        /*0000*/ 	.byte	0x04, 0x2f
        /*0002*/ 	.short	(.L_2 - .L_1)
	.align		4
.L_1:
        /*0004*/ 	.word	index@(_Z6kernelv)
        /*0008*/ 	.word	0x00000018


	//----- nvinfo : EIATTR_FRAME_SIZE
	.align		4
.L_2:
        /*000c*/ 	.byte	0x04, 0x11
        /*000e*/ 	.short	(.L_4 - .L_3)
	.align		4
.L_3:
        /*0010*/ 	.word	index@(_Z6kernelv)
        /*0014*/ 	.word	0x00000000


	//----- nvinfo : EIATTR_MIN_STACK_SIZE
	.align		4
.L_4:
        /*0018*/ 	.byte	0x04, 0x12
        /*001a*/ 	.short	(.L_6 - .L_5)
	.align		4
.L_5:
        /*001c*/ 	.word	index@(_Z6kernelv)
        /*0020*/ 	.word	0x00000000
.L_6:


//--------------------- .nv.compat                --------------------------
	.section	.nv.compat,"",@"SHT_CUDA_COMPAT_INFO"
	.align	4
        /*0000*/ 	.byte	0x02, 0x09, 0x00, 0x00, 0x02, 0x02, 0x01, 0x00, 0x02, 0x05, 0x05, 0x00, 0x03, 0x07, 0x01, 0x01
        /*0010*/ 	.byte	0x02, 0x03, 0x00, 0x00, 0x02, 0x06, 0x01, 0x00, 0x04, 0x0b, 0x08, 0x00, 0x09, 0x00, 0x00, 0x00
        /*0020*/ 	.byte	0x00, 0x00, 0x00, 0x00


//--------------------- .nv.info._Z6kernelv       --------------------------
	.section	.nv.info._Z6kernelv,"",@"SHT_CUDA_INFO"
	.sectionflags	@""
	.align	4


	//----- nvinfo : EIATTR_CUDA_API_VERSION
	.align		4
        /*0000*/ 	.byte	0x04, 0x37
        /*0002*/ 	.short	(.L_8 - .L_7)
.L_7:
        /*0004*/ 	.word	0x00000082


	//----- nvinfo : EIATTR_SPARSE_MMA_MASK
	.align		4
.L_8:
        /*0008*/ 	.byte	0x03, 0x50
        /*000a*/ 	.short	0x0000


	//----- nvinfo : EIATTR_MAXREG_COUNT
	.align		4
        /*000c*/ 	.byte	0x03, 0x1b
        /*000e*/ 	.short	0x00ff


	//----- nvinfo : EIATTR_EXTERNS
	.align		4
        /*0010*/ 	.byte	0x04, 0x0f
        /*0012*/ 	.short	(.L_10 - .L_9)


	//   ....[0]....
	.align		4
.L_9:
        /*0014*/ 	.word	index@(vprintf)


	//----- nvinfo : EIATTR_MERCURY_ISA_VERSION
	.align		4
.L_10:
        /*0018*/ 	.byte	0x03, 0x5f
        /*001a*/ 	.short	0x0101


	//----- nvinfo : EIATTR_VRC_CTA_INIT_COUNT
	.align		4
        /*001c*/ 	.byte	0x02, 0x4a
	.zero		1
	.zero		1


	//----- nvinfo : EIATTR_SYSCALL_OFFSETS
	.align		4
        /*0020*/ 	.byte	0x04, 0x46
        /*0022*/ 	.short	(.L_12 - .L_11)


	//   ....[0]....
.L_11:
        /*0024*/ 	.word	0x00000080


	//----- nvinfo : EIATTR_EXIT_INSTR_OFFSETS
	.align		4
.L_12:
        /*0028*/ 	.byte	0x04, 0x1c
        /*002a*/ 	.short	(.L_14 - .L_13)


	//   ....[0]....
.L_13:
        /*002c*/ 	.word	0x00000090


	//----- nvinfo : EIATTR_SW_WAR
	.align		4
.L_14:
        /*0030*/ 	.byte	0x04, 0x36
        /*0032*/ 	.short	(.L_16 - .L_15)
.L_15:
        /*0034*/ 	.word	0x00000008
.L_16:


//--------------------- .nv.callgraph             --------------------------
	.section	.nv.callgraph,"",@"SHT_CUDA_CALLGRAPH"
	.align	4
	.sectionentsize	8
	.align		4
        /*0000*/ 	.word	0x00000000
	.align		4
        /*0004*/ 	.word	0xffffffff
	.align		4
        /*0008*/ 	.word	index@(_Z6kernelv)
	.align		4
        /*000c*/ 	.word	index@(vprintf)
	.align		4
        /*0010*/ 	.word	0x00000000
	.align		4
        /*0014*/ 	.word	0xfffffffe
	.align		4
        /*0018*/ 	.word	0x00000000
	.align		4
        /*001c*/ 	.word	0xfffffffd
	.align		4
        /*0020*/ 	.word	0x00000000
	.align		4
        /*0024*/ 	.word	0xfffffffc


//--------------------- .nv.constant4             --------------------------
	.section	.nv.constant4,"a",@progbits
	.align	8
	.align		8
.nv.constant4:
        /*0000*/ 	.dword	vprintf
	.align		8
        /*0008*/ 	.dword	$str


//--------------------- .text._Z6kernelv          --------------------------
	.section	.text._Z6kernelv,"ax",@progbits
	.align	128
        .global         _Z6kernelv
        .type           _Z6kernelv,@function
        .size           _Z6kernelv,(.L_x_2 - _Z6kernelv)
        .other          _Z6kernelv,@"STO_CUDA_ENTRY STV_DEFAULT"
_Z6kernelv:
.text._Z6kernelv:
[----:B------:R-:W0:Y:S01]  /*0000*/  LDC R1, c[0x0][0x37c] ;  /* 0x0000df00ff017b82 */ /* 0x000e220000000800 */
[----:B------:R-:W-:Y:S01]  /*0010*/  MOV R0, 0x0 ;  /* 0x0000000000007802 */ /* 0x000fe20000000f00 */
[----:B------:R-:W1:Y:S01]  /*0020*/  LDCU.64 UR4, c[0x4][0x8] ;  /* 0x01000100ff0477ac */ /* 0x000e620008000a00 */
[----:B------:R-:W-:-:S05]  /*0030*/  CS2R R6, SRZ ;  /* 0x0000000000067805 */ /* 0x000fca000001ff00 */
[----:B------:R2:W3:Y:S01]  /*0040*/  LDC.64 R2, c[0x4][R0] ;  /* 0x0100000000027b82 */ /* 0x0004e20000000a00 */
[----:B-1----:R-:W-:Y:S02]  /*0050*/  IMAD.U32 R4, RZ, RZ, UR4 ;  /* 0x00000004ff047e24 */ /* 0x002fe4000f8e00ff */
[----:B--2---:R-:W-:-:S07]  /*0060*/  IMAD.U32 R5, RZ, RZ, UR5 ;  /* 0x00000005ff057e24 */ /* 0x004fce000f8e00ff */
[----:B------:R-:W-:-:S07]  /*0070*/  LEPC R20, `(.L_x_0) ;  /* 0x000000001014794e */ /* 0x000fce0000000000 */
[----:B0--3--:R-:W-:Y:S05]  /*0080*/  CALL.ABS.NOINC R2 ;  /* 0x0000000002007343 */ /* 0x009fea0003c00000 */
.L_x_0:
[----:B------:R-:W-:Y:S05]  /*0090*/  EXIT ;  /* 0x000000000000794d */ /* 0x000fea0003800000 */
.L_x_1:
[----:B------:R-:W-:-:S00]  /*00a0*/  BRA `(.L_x_1) ;  /* 0xfffffffc00fc7947 */ /* 0x000fc0000383ffff */
[----:B------:R-:W-:-:S00]  /*00b0*/  NOP ;  /* 0x0000000000007918 */ /* 0x000fc00000000000 */
        /* <DEDUP_REMOVED lines=12> */
.L_x_2:


//--------------------- .nv.global.init           --------------------------
	.section	.nv.global.init,"aw",@progbits
.nv.global.init:
	.type		$str,@object
	.size		$str,(.L_0 - $str)
$str:
        /*0000*/ 	.byte	0x68, 0x65, 0x6c, 0x6c, 0x6f, 0x20, 0x66, 0x72, 0x6f, 0x6d, 0x20, 0x47, 0x50, 0x55, 0x20, 0x21
        /*0010*/ 	.byte	0x21, 0x21, 0x0a, 0x00
.L_0:


//--------------------- .nv.shared.reserved.0     --------------------------
	.section	.nv.shared.reserved.0,"aw",@nobits
	.weak		__nv_reservedSMEM_offset_0_alias
	.size		__nv_reservedSMEM_offset_0_alias, 0, 64
	.other		__nv_reservedSMEM_offset_0_alias,@"STO_CUDA_RESERVED_SHARED STV_DEFAULT"
__nv_reservedSMEM_offset_0_alias:
	.zero		0
	.zero		64


//--------------------- .nv.constant0._Z6kernelv  --------------------------
	.section	.nv.constant0._Z6kernelv,"a",@progbits
	.sectionflags	@""
	.align	4
.nv.constant0._Z6kernelv:
	.zero		896


//--------------------- SYMBOLS --------------------------

	.type		.nv.reservedSmem.offset0,@object
	.size		.nv.reservedSmem.offset0,0x4
	.type		vprintf,@function
